//
// Generated by NVIDIA NVVM Compiler
//
// Compiler Build ID: CL-36424714
// Cuda compilation tools, release 13.0, V13.0.88
// Based on NVVM 20.0.0
//

.version 9.0
.target sm_100
.address_size 64

	// .globl	_Z18dot_product_vectorIfEvPKT_S2_PS0_m
.extern .shared .align 16 .b8 cache[];

.visible .entry _Z18dot_product_vectorIfEvPKT_S2_PS0_m(
	.param .u64 .ptr .align 1 _Z18dot_product_vectorIfEvPKT_S2_PS0_m_param_0,
	.param .u64 .ptr .align 1 _Z18dot_product_vectorIfEvPKT_S2_PS0_m_param_1,
	.param .u64 .ptr .align 1 _Z18dot_product_vectorIfEvPKT_S2_PS0_m_param_2,
	.param .u64 _Z18dot_product_vectorIfEvPKT_S2_PS0_m_param_3
)
{
	.reg .pred 	%p<6>;
	.reg .b32 	%r<13>;
	.reg .b32 	%f<11>;
	.reg .b64 	%rd<14>;

	ld.param.u64 	%rd2, [_Z18dot_product_vectorIfEvPKT_S2_PS0_m_param_0];
	ld.param.u64 	%rd3, [_Z18dot_product_vectorIfEvPKT_S2_PS0_m_param_1];
	ld.param.u64 	%rd4, [_Z18dot_product_vectorIfEvPKT_S2_PS0_m_param_2];
	ld.param.u64 	%rd5, [_Z18dot_product_vectorIfEvPKT_S2_PS0_m_param_3];
	mov.u32 	%r1, %tid.x;
	mov.u32 	%r2, %ctaid.x;
	mov.u32 	%r12, %ntid.x;
	mad.lo.s32 	%r7, %r2, %r12, %r1;
	cvt.u64.u32 	%rd1, %r7;
	setp.le.u64 	%p1, %rd5, %rd1;
	mov.f32 	%f10, 0f00000000;
	@%p1 bra 	$L__BB0_2;
	cvta.to.global.u64 	%rd6, %rd2;
	cvta.to.global.u64 	%rd7, %rd3;
	shl.b64 	%rd8, %rd1, 2;
	add.s64 	%rd9, %rd6, %rd8;
	ld.global.f32 	%f4, [%rd9];
	add.s64 	%rd10, %rd7, %rd8;
	ld.global.f32 	%f5, [%rd10];
	mul.f32 	%f10, %f4, %f5;
$L__BB0_2:
	shl.b32 	%r8, %r1, 2;
	mov.u32 	%r9, cache;
	add.s32 	%r4, %r9, %r8;
	st.shared.f32 	[%r4], %f10;
	bar.sync 	0;
	setp.lt.u32 	%p2, %r12, 2;
	@%p2 bra 	$L__BB0_6;
$L__BB0_3:
	shr.u32 	%r6, %r12, 1;
	setp.ge.u32 	%p3, %r1, %r6;
	@%p3 bra 	$L__BB0_5;
	shl.b32 	%r10, %r6, 2;
	add.s32 	%r11, %r4, %r10;
	ld.shared.f32 	%f6, [%r11];
	ld.shared.f32 	%f7, [%r4];
	add.f32 	%f8, %f6, %f7;
	st.shared.f32 	[%r4], %f8;
$L__BB0_5:
	bar.sync 	0;
	setp.gt.u32 	%p4, %r12, 3;
	mov.u32 	%r12, %r6;
	@%p4 bra 	$L__BB0_3;
$L__BB0_6:
	setp.ne.s32 	%p5, %r1, 0;
	@%p5 bra 	$L__BB0_8;
	ld.shared.f32 	%f9, [cache];
	cvta.to.global.u64 	%rd11, %rd4;
	mul.wide.u32 	%rd12, %r2, 4;
	add.s64 	%rd13, %rd11, %rd12;
	st.global.f32 	[%rd13], %f9;
$L__BB0_8:
	ret;

}


// ===== COMPILED SASS (sm_100) =====

	.target	sm_100

	.elftype	@"ET_EXEC"


//--------------------- .note.nv.tkinfo           --------------------------
	.section	.note.nv.tkinfo,"",@"SHT_NOTE"
	.sectionflags	@"SHF_NOTE_NV_TKINFO"
	.tkinfo
        /*0018*/ 	.word	0x00000002
        /*0030*/ 	.string	""
        /*0030*/ 	.string	"ptxas"
        /*0030*/ 	.string	"Cuda compilation tools, release 13.0, V13.0.88"
        /*0030*/ 	.string	"Build cuda_13.0.r13.0/compiler.36424714_0"
        /*0030*/ 	.string	"-arch sm_100 -m 64 "



//--------------------- .note.nv.cuinfo           --------------------------
	.section	.note.nv.cuinfo,"",@"SHT_NOTE"
	.sectionflags	@"SHF_NOTE_NV_CUINFO"
        /*0018*/ 	.short	0x0002
        /*001a*/ 	.short	0x0064
        /*001c*/ 	.short	0x0082
	.zero		2


//--------------------- .nv.info                  --------------------------
	.section	.nv.info,"",@"SHT_CUDA_INFO"
	.align	4


	//----- nvinfo : EIATTR_REGCOUNT
	.align		4
        /*0000*/ 	.byte	0x04, 0x2f
        /*0002*/ 	.short	(.L_1 - .L_0)
	.align		4
.L_0:
        /*0004*/ 	.word	index@(_Z18dot_product_vectorIfEvPKT_S2_PS0_m)
        /*0008*/ 	.word	0x0000000c


	//----- nvinfo : EIATTR_FRAME_SIZE
	.align		4
.L_1:
        /*000c*/ 	.byte	0x04, 0x11
        /*000e*/ 	.short	(.L_3 - .L_2)
	.align		4
.L_2:
        /*0010*/ 	.word	index@(_Z18dot_product_vectorIfEvPKT_S2_PS0_m)
        /*0014*/ 	.word	0x00000000


	//----- nvinfo : EIATTR_MIN_STACK_SIZE
	.align		4
.L_3:
        /*0018*/ 	.byte	0x04, 0x12
        /*001a*/ 	.short	(.L_5 - .L_4)
	.align		4
.L_4:
        /*001c*/ 	.word	index@(_Z18dot_product_vectorIfEvPKT_S2_PS0_m)
        /*0020*/ 	.word	0x00000000
.L_5:


//--------------------- .nv.compat                --------------------------
	.section	.nv.compat,"",@"SHT_CUDA_COMPAT_INFO"
	.align	4
        /*0000*/ 	.byte	0x02, 0x09, 0x00, 0x00, 0x02, 0x02, 0x01, 0x00, 0x02, 0x05, 0x05, 0x00, 0x03, 0x07, 0x01, 0x01
        /*0010*/ 	.byte	0x02, 0x03, 0x00, 0x00, 0x02, 0x06, 0x01, 0x00, 0x04, 0x0b, 0x08, 0x00, 0x09, 0x00, 0x00, 0x00
        /*0020*/ 	.byte	0x00, 0x00, 0x00, 0x00


//--------------------- .nv.info._Z18dot_product_vectorIfEvPKT_S2_PS0_m --------------------------
	.section	.nv.info._Z18dot_product_vectorIfEvPKT_S2_PS0_m,"",@"SHT_CUDA_INFO"
	.sectionflags	@""
	.align	4


	//----- nvinfo : EIATTR_CUDA_API_VERSION
	.align		4
        /*0000*/ 	.byte	0x04, 0x37
        /*0002*/ 	.short	(.L_7 - .L_6)
.L_6:
        /*0004*/ 	.word	0x00000082


	//----- nvinfo : EIATTR_KPARAM_INFO
	.align		4
.L_7:
        /*0008*/ 	.byte	0x04, 0x17
        /*000a*/ 	.short	(.L_9 - .L_8)
.L_8:
        /*000c*/ 	.word	0x00000000
        /*0010*/ 	.short	0x0003
        /*0012*/ 	.short	0x0018
        /*0014*/ 	.byte	0x00, 0xf0, 0x21, 0x00


	//----- nvinfo : EIATTR_KPARAM_INFO
	.align		4
.L_9:
        /*0018*/ 	.byte	0x04, 0x17
        /*001a*/ 	.short	(.L_11 - .L_10)
.L_10:
        /*001c*/ 	.word	0x00000000
        /*0020*/ 	.short	0x0002
        /*0022*/ 	.short	0x0010
        /*0024*/ 	.byte	0x00, 0xf5, 0x21, 0x00


	//----- nvinfo : EIATTR_KPARAM_INFO
	.align		4
.L_11:
        /*0028*/ 	.byte	0x04, 0x17
        /*002a*/ 	.short	(.L_13 - .L_12)
.L_12:
        /*002c*/ 	.word	0x00000000
        /*0030*/ 	.short	0x0001
        /*0032*/ 	.short	0x0008
        /*0034*/ 	.byte	0x00, 0xf5, 0x21, 0x00


	//----- nvinfo : EIATTR_KPARAM_INFO
	.align		4
.L_13:
        /*0038*/ 	.byte	0x04, 0x17
        /*003a*/ 	.short	(.L_15 - .L_14)
.L_14:
        /*003c*/ 	.word	0x00000000
        /*0040*/ 	.short	0x0000
        /*0042*/ 	.short	0x0000
        /*0044*/ 	.byte	0x00, 0xf5, 0x21, 0x00


	//----- nvinfo : EIATTR_SPARSE_MMA_MASK
	.align		4
.L_15:
        /*0048*/ 	.byte	0x03, 0x50
        /*004a*/ 	.short	0x0000


	//----- nvinfo : EIATTR_MAXREG_COUNT
	.align		4
        /*004c*/ 	.byte	0x03, 0x1b
        /*004e*/ 	.short	0x00ff


	//----- nvinfo : EIATTR_NUM_BARRIERS
	.align		4
        /*0050*/ 	.byte	0x02, 0x4c
        /*0052*/ 	.byte	0x01
	.zero		1


	//----- nvinfo : EIATTR_MERCURY_ISA_VERSION
	.align		4
        /*0054*/ 	.byte	0x03, 0x5f
        /*0056*/ 	.short	0x0101


	//----- nvinfo : EIATTR_VRC_CTA_INIT_COUNT
	.align		4
        /*0058*/ 	.byte	0x02, 0x4a
	.zero		1
	.zero		1


	//----- nvinfo : EIATTR_EXIT_INSTR_OFFSETS
	.align		4
        /*005c*/ 	.byte	0x04, 0x1c
        /*005e*/ 	.short	(.L_17 - .L_16)


	//   ....[0]....
.L_16:
        /*0060*/ 	.word	0x000002a0


	//   ....[1]....
        /*0064*/ 	.word	0x00000320


	//----- nvinfo : EIATTR_CBANK_PARAM_SIZE
	.align		4
.L_17:
        /*0068*/ 	.byte	0x03, 0x19
        /*006a*/ 	.short	0x0020


	//----- nvinfo : EIATTR_PARAM_CBANK
	.align		4
        /*006c*/ 	.byte	0x04, 0x0a
        /*006e*/ 	.short	(.L_19 - .L_18)
	.align		4
.L_18:
        /*0070*/ 	.word	index@(.nv.constant0._Z18dot_product_vectorIfEvPKT_S2_PS0_m)
        /*0074*/ 	.short	0x0380
        /*0076*/ 	.short	0x0020


	//----- nvinfo : EIATTR_SW_WAR
	.align		4
.L_19:
        /*0078*/ 	.byte	0x04, 0x36
        /*007a*/ 	.short	(.L_21 - .L_20)
.L_20:
        /*007c*/ 	.word	0x00000008
.L_21:


//--------------------- .nv.callgraph             --------------------------
	.section	.nv.callgraph,"",@"SHT_CUDA_CALLGRAPH"
	.align	4
	.sectionentsize	8
	.align		4
        /*0000*/ 	.word	0x00000000
	.align		4
        /*0004*/ 	.word	0xffffffff
	.align		4
        /*0008*/ 	.word	0x00000000
	.align		4
        /*000c*/ 	.word	0xfffffffe
	.align		4
        /*0010*/ 	.word	0x00000000
	.align		4
        /*0014*/ 	.word	0xfffffffd
	.align		4
        /*0018*/ 	.word	0x00000000
	.align		4
        /*001c*/ 	.word	0xfffffffc


//--------------------- .text._Z18dot_product_vectorIfEvPKT_S2_PS0_m --------------------------
	.section	.text._Z18dot_product_vectorIfEvPKT_S2_PS0_m,"ax",@progbits
	.align	128
        .global         _Z18dot_product_vectorIfEvPKT_S2_PS0_m
        .type           _Z18dot_product_vectorIfEvPKT_S2_PS0_m,@function
        .size           _Z18dot_product_vectorIfEvPKT_S2_PS0_m,(.L_x_3 - _Z18dot_product_vectorIfEvPKT_S2_PS0_m)
        .other          _Z18dot_product_vectorIfEvPKT_S2_PS0_m,@"STO_CUDA_ENTRY STV_DEFAULT"
_Z18dot_product_vectorIfEvPKT_S2_PS0_m:
.text._Z18dot_product_vectorIfEvPKT_S2_PS0_m:
[----:B------:R-:W-:Y:S01]  /*0000*/  LDC R1, c[0x0][0x37c] ;  /* 0x0000df00ff017b82 */ /* 0x000fe20000000800 */
[----:B------:R-:W0:Y:S01]  /*0010*/  S2R R8, SR_TID.X ;  /* 0x0000000000087919 */ /* 0x000e220000002100 */
[----:B------:R-:W0:Y:S06]  /*0020*/  LDCU UR8, c[0x0][0x360] ;  /* 0x00006c00ff0877ac */ /* 0x000e2c0008000800 */
[----:B------:R-:W1:Y:S01]  /*0030*/  LDC.64 R6, c[0x0][0x388] ;  /* 0x0000e200ff067b82 */ /* 0x000e620000000a00 */
[----:B------:R-:W0:Y:S01]  /*0040*/  S2R R9, SR_CTAID.X ;  /* 0x0000000000097919 */ /* 0x000e220000002500 */
[----:B------:R-:W2:Y:S01]  /*0050*/  LDCU.64 UR4, c[0x0][0x398] ;  /* 0x00007300ff0477ac */ /* 0x000ea20008000a00 */
[----:B------:R-:W3:Y:S05]  /*0060*/  LDCU.64 UR6, c[0x0][0x358] ;  /* 0x00006b00ff0677ac */ /* 0x000eea0008000a00 */
[----:B------:R-:W4:Y:S01]  /*0070*/  LDC.64 R2, c[0x0][0x380] ;  /* 0x0000e000ff027b82 */ /* 0x000f220000000a00 */
[----:B0-----:R-:W-:-:S05]  /*0080*/  IMAD R0, R9, UR8, R8 ;  /* 0x0000000809007c24 */ /* 0x001fca000f8e0208 */
[----:B--2---:R-:W-:-:S04]  /*0090*/  ISETP.GE.U32.AND P0, PT, R0, UR4, PT ;  /* 0x0000000400007c0c */ /* 0x004fc8000bf06070 */
[----:B------:R-:W-:-:S13]  /*00a0*/  ISETP.GE.U32.AND.EX P0, PT, RZ, UR5, PT, P0 ;  /* 0x00000005ff007c0c */ /* 0x000fda000bf06100 */
[----:B------:R-:W-:Y:S01]  /*00b0*/  @!P0 IMAD.SHL.U32 R5, R0, 0x4, RZ ;  /* 0x0000000400058824 */ /* 0x000fe200078e00ff */
[----:B------:R-:W-:-:S04]  /*00c0*/  @!P0 SHF.R.U32.HI R0, RZ, 0x1e, R0 ;  /* 0x0000001eff008819 */ /* 0x000fc80000011600 */
[C---:B-1----:R-:W-:Y:S02]  /*00d0*/  @!P0 IADD3 R4, P2, PT, R5.reuse, R6, RZ ;  /* 0x0000000605048210 */ /* 0x042fe40007f5e0ff */
[----:B----4-:R-:W-:-:S03]  /*00e0*/  @!P0 IADD3 R2, P1, PT, R5, R2, RZ ;  /* 0x0000000205028210 */ /* 0x010fc60007f3e0ff */
[C---:B------:R-:W-:Y:S02]  /*00f0*/  @!P0 IMAD.X R5, R0.reuse, 0x1, R7, P2 ;  /* 0x0000000100058824 */ /* 0x040fe400010e0607 */
[----:B------:R-:W-:-:S04]  /*0100*/  @!P0 IMAD.X R3, R0, 0x1, R3, P1 ;  /* 0x0000000100038824 */ /* 0x000fc800008e0603 */
[----:B---3--:R-:W2:Y:S04]  /*0110*/  @!P0 LDG.E R5, desc[UR6][R4.64] ;  /* 0x0000000604058981 */ /* 0x008ea8000c1e1900 */
[----:B------:R-:W2:Y:S01]  /*0120*/  @!P0 LDG.E R2, desc[UR6][R2.64] ;  /* 0x0000000602028981 */ /* 0x000ea2000c1e1900 */
[----:B------:R-:W0:Y:S01]  /*0130*/  S2UR UR5, SR_CgaCtaId ;  /* 0x00000000000579c3 */ /* 0x000e220000008800 */
[----:B------:R-:W-:Y:S01]  /*0140*/  IMAD.U32 R0, RZ, RZ, UR8 ;  /* 0x00000008ff007e24 */ /* 0x000fe2000f8e00ff */
[----:B------:R-:W-:-:S04]  /*0150*/  UMOV UR4, 0x400 ;  /* 0x0000040000047882 */ /* 0x000fc80000000000 */
[----:B------:R-:W-:Y:S01]  /*0160*/  ISETP.GE.U32.AND P1, PT, R0, 0x2, PT ;  /* 0x000000020000780c */ /* 0x000fe20003f26070 */
[----:B------:R-:W-:Y:S01]  /*0170*/  IMAD.MOV.U32 R6, RZ, RZ, RZ ;  /* 0x000000ffff067224 */ /* 0x000fe200078e00ff */
[----:B0-----:R-:W-:-:S06]  /*0180*/  ULEA UR4, UR5, UR4, 0x18 ;  /* 0x0000000405047291 */ /* 0x001fcc000f8ec0ff */
[----:B------:R-:W-:Y:S01]  /*0190*/  LEA R7, R8, UR4, 0x2 ;  /* 0x0000000408077c11 */ /* 0x000fe2000f8e10ff */
[----:B--2---:R-:W-:Y:S01]  /*01a0*/  @!P0 FMUL R6, R2, R5 ;  /* 0x0000000502068220 */ /* 0x004fe20000400000 */
[----:B------:R-:W-:-:S04]  /*01b0*/  ISETP.NE.AND P0, PT, R8, RZ, PT ;  /* 0x000000ff0800720c */ /* 0x000fc80003f05270 */
[----:B------:R0:W-:Y:S01]  /*01c0*/  STS [R7], R6 ;  /* 0x0000000607007388 */ /* 0x0001e20000000800 */
[----:B------:R-:W-:Y:S06]  /*01d0*/  BAR.SYNC.DEFER_BLOCKING 0x0 ;  /* 0x0000000000007b1d */ /* 0x000fec0000010000 */
[----:B------:R-:W-:Y:S05]  /*01e0*/  @!P1 BRA `(.L_x_0) ;  /* 0x00000000002c9947 */ /* 0x000fea0003800000 */
.L_x_1:
[----:B------:R-:W-:-:S04]  /*01f0*/  SHF.R.U32.HI R5, RZ, 0x1, R0 ;  /* 0x00000001ff057819 */ /* 0x000fc80000011600 */
[----:B------:R-:W-:-:S13]  /*0200*/  ISETP.GE.U32.AND P1, PT, R8, R5, PT ;  /* 0x000000050800720c */ /* 0x000fda0003f26070 */
[----:B------:R-:W-:Y:S01]  /*0210*/  @!P1 IMAD R2, R5, 0x4, R7 ;  /* 0x0000000405029824 */ /* 0x000fe200078e0207 */
[----:B------:R-:W-:Y:S05]  /*0220*/  @!P1 LDS R3, [R7] ;  /* 0x0000000007039984 */ /* 0x000fea0000000800 */
[----:B------:R-:W1:Y:S02]  /*0230*/  @!P1 LDS R2, [R2] ;  /* 0x0000000002029984 */ /* 0x000e640000000800 */
[----:B-1----:R-:W-:-:S05]  /*0240*/  @!P1 FADD R4, R2, R3 ;  /* 0x0000000302049221 */ /* 0x002fca0000000000 */
[----:B------:R1:W-:Y:S01]  /*0250*/  @!P1 STS [R7], R4 ;  /* 0x0000000407009388 */ /* 0x0003e20000000800 */
[----:B------:R-:W-:Y:S01]  /*0260*/  BAR.SYNC.DEFER_BLOCKING 0x0 ;  /* 0x0000000000007b1d */ /* 0x000fe20000010000 */
[----:B------:R-:W-:Y:S01]  /*0270*/  ISETP.GT.U32.AND P1, PT, R0, 0x3, PT ;  /* 0x000000030000780c */ /* 0x000fe20003f24070 */
[----:B------:R-:W-:-:S12]  /*0280*/  IMAD.MOV.U32 R0, RZ, RZ, R5 ;  /* 0x000000ffff007224 */ /* 0x000fd800078e0005 */
[----:B-1----:R-:W-:Y:S05]  /*0290*/  @P1 BRA `(.L_x_1) ;  /* 0xfffffffc00d41947 */ /* 0x002fea000383ffff */
.L_x_0:
[----:B------:R-:W-:Y:S05]  /*02a0*/  @P0 EXIT ;  /* 0x000000000000094d */ /* 0x000fea0003800000 */
[----:B------:R-:W1:Y:S01]  /*02b0*/  S2UR UR5, SR_CgaCtaId ;  /* 0x00000000000579c3 */ /* 0x000e620000008800 */
[----:B------:R-:W-:-:S07]  /*02c0*/  UMOV UR4, 0x400 ;  /* 0x0000040000047882 */ /* 0x000fce0000000000 */
[----:B------:R-:W2:Y:S01]  /*02d0*/  LDC.64 R2, c[0x0][0x390] ;  /* 0x0000e400ff027b82 */ /* 0x000ea20000000a00 */
[----:B-1----:R-:W-:Y:S01]  /*02e0*/  ULEA UR4, UR5, UR4, 0x18 ;  /* 0x0000000405047291 */ /* 0x002fe2000f8ec0ff */
[----:B--2---:R-:W-:-:S08]  /*02f0*/  IMAD.WIDE.U32 R2, R9, 0x4, R2 ;  /* 0x0000000409027825 */ /* 0x004fd000078e0002 */
[----:B------:R-:W1:Y:S04]  /*0300*/  LDS R5, [UR4] ;  /* 0x00000004ff057984 */ /* 0x000e680008000800 */
[----:B-1----:R-:W-:Y:S01]  /*0310*/  STG.E desc[UR6][R2.64], R5 ;  /* 0x0000000502007986 */ /* 0x002fe2000c101906 */
[----:B------:R-:W-:Y:S05]  /*0320*/  EXIT ;  /* 0x000000000000794d */ /* 0x000fea0003800000 */
.L_x_2:
[----:B------:R-:W-:-:S00]  /*0330*/  BRA `(.L_x_2) ;  /* 0xfffffffc00fc7947 */ /* 0x000fc0000383ffff */
[----:B------:R-:W-:-:S00]  /*0340*/  NOP ;  /* 0x0000000000007918 */ /* 0x000fc00000000000 */
        /* <DEDUP_REMOVED lines=11> */
.L_x_3:


//--------------------- .nv.shared._Z18dot_product_vectorIfEvPKT_S2_PS0_m --------------------------
	.section	.nv.shared._Z18dot_product_vectorIfEvPKT_S2_PS0_m,"aw",@nobits
	.sectionflags	@""
	.align	16
	.zero		1024


//--------------------- .nv.shared.reserved.0     --------------------------
	.section	.nv.shared.reserved.0,"aw",@nobits
	.weak		__nv_reservedSMEM_offset_0_alias
	.size		__nv_reservedSMEM_offset_0_alias, 0, 64
	.other		__nv_reservedSMEM_offset_0_alias,@"STO_CUDA_RESERVED_SHARED STV_DEFAULT"
__nv_reservedSMEM_offset_0_alias:
	.zero		0
	.zero		64


//--------------------- .nv.constant0._Z18dot_product_vectorIfEvPKT_S2_PS0_m --------------------------
	.section	.nv.constant0._Z18dot_product_vectorIfEvPKT_S2_PS0_m,"a",@progbits
	.sectionflags	@""
	.align	4
.nv.constant0._Z18dot_product_vectorIfEvPKT_S2_PS0_m:
	.zero		928


//--------------------- SYMBOLS --------------------------

	.type		.nv.reservedSmem.offset0,@object
	.size		.nv.reservedSmem.offset0,0x4
	.type		.nv.reservedSmem.cap,@object
	.size		.nv.reservedSmem.cap,0x4
